	.headerflags	@"EF_CUDA_TEXMODE_UNIFIED EF_CUDA_64BIT_ADDRESS EF_CUDA_ACCELERATORS EF_CUDA_SM90 EF_CUDA_VIRTUAL_SM(EF_CUDA_SM90)"
	.elftype	@"ET_EXEC"


//--------------------- .nv.info                  --------------------------
	.section	.nv.info,"",@"SHT_CUDA_INFO"
	.align	4


	//----- nvinfo : EIATTR_REGCOUNT
	.align		4
        /*0000*/ 	.byte	0x04, 0x2f
        /*0002*/ 	.short	(.L_1 - .L_0)
	.align		4
.L_0:
        /*0004*/ 	.word	index@(triton_poi_fused__native_batch_norm_legit_no_training_add_convolution_leaky_relu_reflection_pad2d_5)
        /*0008*/ 	.word	0x00000010


	//----- nvinfo : EIATTR_MIN_STACK_SIZE
	.align		4
.L_1:
        /*000c*/ 	.byte	0x04, 0x12
        /*000e*/ 	.short	(.L_3 - .L_2)
	.align		4
.L_2:
        /*0010*/ 	.word	index@(triton_poi_fused__native_batch_norm_legit_no_training_add_convolution_leaky_relu_reflection_pad2d_5)
        /*0014*/ 	.word	0x00000000


	//----- nvinfo : EIATTR_FRAME_SIZE
	.align		4
.L_3:
        /*0018*/ 	.byte	0x04, 0x11
        /*001a*/ 	.short	(.L_5 - .L_4)
	.align		4
.L_4:
        /*001c*/ 	.word	index@(triton_poi_fused__native_batch_norm_legit_no_training_add_convolution_leaky_relu_reflection_pad2d_5)
        /*0020*/ 	.word	0x00000000


	//----- nvinfo : EIATTR_MIN_STACK_SIZE
	.align		4
.L_5:
        /*0024*/ 	.byte	0x04, 0x12
        /*0026*/ 	.short	(.L_7 - .L_6)
	.align		4
.L_6:
        /*0028*/ 	.word	index@(triton_poi_fused__native_batch_norm_legit_no_training_add_convolution_leaky_relu_reflection_pad2d_5)
        /*002c*/ 	.word	0x00000000
.L_7:


//--------------------- .nv.info.triton_poi_fused__native_batch_norm_legit_no_training_add_convolution_leaky_relu_reflection_pad2d_5 --------------------------
	.section	.nv.info.triton_poi_fused__native_batch_norm_legit_no_training_add_convolution_leaky_relu_reflection_pad2d_5,"",@"SHT_CUDA_INFO"
	.sectionflags	@""
	.align	4


	//----- nvinfo : EIATTR_CUDA_API_VERSION
	.align		4
        /*0000*/ 	.byte	0x04, 0x37
        /*0002*/ 	.short	(.L_9 - .L_8)
.L_8:
        /*0004*/ 	.word	0x0000007c


	//----- nvinfo : EIATTR_KPARAM_INFO
	.align		4
.L_9:
        /*0008*/ 	.byte	0x04, 0x17
        /*000a*/ 	.short	(.L_11 - .L_10)
.L_10:
        /*000c*/ 	.word	0x00000000
        /*0010*/ 	.short	0x0004
        /*0012*/ 	.short	0x0020
        /*0014*/ 	.byte	0x00, 0xf0, 0x11, 0x00


	//----- nvinfo : EIATTR_KPARAM_INFO
	.align		4
.L_11:
        /*0018*/ 	.byte	0x04, 0x17
        /*001a*/ 	.short	(.L_13 - .L_12)
.L_12:
        /*001c*/ 	.word	0x00000000
        /*0020*/ 	.short	0x0003
        /*0022*/ 	.short	0x0018
        /*0024*/ 	.byte	0x00, 0xf4, 0x21, 0x00


	//----- nvinfo : EIATTR_KPARAM_INFO
	.align		4
.L_13:
        /*0028*/ 	.byte	0x04, 0x17
        /*002a*/ 	.short	(.L_15 - .L_14)
.L_14:
        /*002c*/ 	.word	0x00000000
        /*0030*/ 	.short	0x0002
        /*0032*/ 	.short	0x0010
        /*0034*/ 	.byte	0x00, 0xf4, 0x21, 0x00


	//----- nvinfo : EIATTR_KPARAM_INFO
	.align		4
.L_15:
        /*0038*/ 	.byte	0x04, 0x17
        /*003a*/ 	.short	(.L_17 - .L_16)
.L_16:
        /*003c*/ 	.word	0x00000000
        /*0040*/ 	.short	0x0001
        /*0042*/ 	.short	0x0008
        /*0044*/ 	.byte	0x00, 0xf4, 0x21, 0x00


	//----- nvinfo : EIATTR_KPARAM_INFO
	.align		4
.L_17:
        /*0048*/ 	.byte	0x04, 0x17
        /*004a*/ 	.short	(.L_19 - .L_18)
.L_18:
        /*004c*/ 	.word	0x00000000
        /*0050*/ 	.short	0x0000
        /*0052*/ 	.short	0x0000
        /*0054*/ 	.byte	0x00, 0xf4, 0x21, 0x00


	//----- nvinfo : EIATTR_SPARSE_MMA_MASK
	.align		4
.L_19:
        /*0058*/ 	.byte	0x03, 0x50
        /*005a*/ 	.short	0x0000


	//----- nvinfo : EIATTR_MAXREG_COUNT
	.align		4
        /*005c*/ 	.byte	0x03, 0x1b
        /*005e*/ 	.short	0x00ff


	//----- nvinfo : EIATTR_EXIT_INSTR_OFFSETS
	.align		4
        /*0060*/ 	.byte	0x04, 0x1c
        /*0062*/ 	.short	(.L_21 - .L_20)


	//   ....[0]....
.L_20:
        /*0064*/ 	.word	0x00000390


	//   ....[1]....
        /*0068*/ 	.word	0x000003b0


	//----- nvinfo : EIATTR_REQNTID
	.align		4
.L_21:
        /*006c*/ 	.byte	0x04, 0x10
        /*006e*/ 	.short	(.L_23 - .L_22)
.L_22:
        /*0070*/ 	.word	0x00000080
        /*0074*/ 	.word	0x00000001
        /*0078*/ 	.word	0x00000001


	//----- nvinfo : EIATTR_CBANK_PARAM_SIZE
	.align		4
.L_23:
        /*007c*/ 	.byte	0x03, 0x19
        /*007e*/ 	.short	0x0024


	//----- nvinfo : EIATTR_PARAM_CBANK
	.align		4
        /*0080*/ 	.byte	0x04, 0x0a
        /*0082*/ 	.short	(.L_25 - .L_24)
	.align		4
.L_24:
        /*0084*/ 	.word	index@(.nv.constant0.triton_poi_fused__native_batch_norm_legit_no_training_add_convolution_leaky_relu_reflection_pad2d_5)
        /*0088*/ 	.short	0x0210
        /*008a*/ 	.short	0x0024


	//----- nvinfo : EIATTR_SW_WAR
	.align		4
.L_25:
        /*008c*/ 	.byte	0x04, 0x36
        /*008e*/ 	.short	(.L_27 - .L_26)
.L_26:
        /*0090*/ 	.word	0x00000008
.L_27:


//--------------------- .nv.callgraph             --------------------------
	.section	.nv.callgraph,"",@"SHT_CUDA_CALLGRAPH"
	.align	4
	.sectionentsize	8
	.align		4
        /*0000*/ 	.word	0x00000000
	.align		4
        /*0004*/ 	.word	0xffffffff
	.align		4
        /*0008*/ 	.word	0x00000000
	.align		4
        /*000c*/ 	.word	0xfffffffe
	.align		4
        /*0010*/ 	.word	0x00000000
	.align		4
        /*0014*/ 	.word	0xfffffffd
	.align		4
        /*0018*/ 	.word	0x00000000
	.align		4
        /*001c*/ 	.word	0xfffffffc


//--------------------- .text.triton_poi_fused__native_batch_norm_legit_no_training_add_convolution_leaky_relu_reflection_pad2d_5 --------------------------
	.section	.text.triton_poi_fused__native_batch_norm_legit_no_training_add_convolution_leaky_relu_reflection_pad2d_5,"ax",@progbits
	.align	128
        .global         triton_poi_fused__native_batch_norm_legit_no_training_add_convolution_leaky_relu_reflection_pad2d_5
        .type           triton_poi_fused__native_batch_norm_legit_no_training_add_convolution_leaky_relu_reflection_pad2d_5,@function
        .size           triton_poi_fused__native_batch_norm_legit_no_training_add_convolution_leaky_relu_reflection_pad2d_5,(.L_x_1 - triton_poi_fused__native_batch_norm_legit_no_training_add_convolution_leaky_relu_reflection_pad2d_5)
        .other          triton_poi_fused__native_batch_norm_legit_no_training_add_convolution_leaky_relu_reflection_pad2d_5,@"STO_CUDA_ENTRY STV_DEFAULT"
triton_poi_fused__native_batch_norm_legit_no_training_add_convolution_leaky_relu_reflection_pad2d_5:
.text.triton_poi_fused__native_batch_norm_legit_no_training_add_convolution_leaky_relu_reflection_pad2d_5:
[----:B------:R-:W0:Y:S02]  /*0000*/  LDC R1, c[0x0][0x28] ;  /* 0x00000a00ff017b82 */ /* 0x000e240000000800 */
[----:B------:R-:W1:Y:S01]  /*0010*/  S2R R0, SR_TID.X ;  /* 0x0000000000007919 */ /* 0x000e620000002100 */
[----:B------:R-:W-:Y:S01]  /*0020*/  ULDC.64 UR4, c[0x0][0x218] ;  /* 0x0000860000047ab9 */ /* 0x000fe20000000a00 */
[----:B------:R-:W-:Y:S01]  /*0030*/  IMAD.MOV.U32 R12, RZ, RZ, RZ ;  /* 0x000000ffff0c7224 */ /* 0x000fe200078e00ff */
[----:B------:R-:W2:Y:S01]  /*0040*/  S2R R3, SR_CTAID.X ;  /* 0x0000000000037919 */ /* 0x000ea20000002500 */
[----:B-1----:R-:W-:-:S05]  /*0050*/  LOP3.LUT R0, R0, 0x7f, RZ, 0xc0, !PT ;  /* 0x0000007f00007812 */ /* 0x002fca00078ec0ff */
[----:B--2---:R-:W-:-:S04]  /*0060*/  IMAD R0, R3, 0x80, R0 ;  /* 0x0000008003007824 */ /* 0x004fc800078e0200 */
[C---:B------:R-:W-:Y:S01]  /*0070*/  IMAD.HI R2, R0.reuse, 0x66666667, RZ ;  /* 0x6666666700027827 */ /* 0x040fe200078e02ff */
[----:B------:R-:W-:-:S04]  /*0080*/  ISETP.GE.AND P0, PT, R0, 0x190, PT ;  /* 0x000001900000780c */ /* 0x000fc80003f06270 */
[----:B------:R-:W-:-:S04]  /*0090*/  SHF.R.S32.HI R3, RZ, 0x1, R2 ;  /* 0x00000001ff037819 */ /* 0x000fc80000011402 */
[----:B------:R-:W-:-:S05]  /*00a0*/  LEA.HI R3, R2, R3, RZ, 0x1 ;  /* 0x0000000302037211 */ /* 0x000fca00078f08ff */
[----:B------:R-:W-:-:S05]  /*00b0*/  IMAD.HI R2, R3, 0x66666667, RZ ;  /* 0x6666666703027827 */ /* 0x000fca00078e02ff */
[----:B------:R-:W-:-:S04]  /*00c0*/  SHF.R.S32.HI R5, RZ, 0x1, R2 ;  /* 0x00000001ff057819 */ /* 0x000fc80000011402 */
[----:B------:R-:W-:Y:S01]  /*00d0*/  LEA.HI R5, R2, R5, RZ, 0x1 ;  /* 0x0000000502057211 */ /* 0x000fe200078f08ff */
[----:B------:R-:W-:-:S04]  /*00e0*/  IMAD R2, R3, 0x5, RZ ;  /* 0x0000000503027824 */ /* 0x000fc800078e02ff */
[----:B------:R-:W-:-:S05]  /*00f0*/  IMAD R5, R5, 0x5, RZ ;  /* 0x0000000505057824 */ /* 0x000fca00078e02ff */
[----:B------:R-:W-:-:S05]  /*0100*/  LOP3.LUT R4, RZ, R5, RZ, 0x33, !PT ;  /* 0x00000005ff047212 */ /* 0x000fca00078e33ff */
[----:B------:R-:W-:Y:S01]  /*0110*/  IMAD.IADD R4, R3, 0x1, R4 ;  /* 0x0000000103047824 */ /* 0x000fe200078e0204 */
[----:B------:R-:W-:-:S04]  /*0120*/  LOP3.LUT R3, RZ, R2, RZ, 0x33, !PT ;  /* 0x00000002ff037212 */ /* 0x000fc800078e33ff */
[----:B------:R-:W-:Y:S01]  /*0130*/  IABS R6, R4 ;  /* 0x0000000400067213 */ /* 0x000fe20000000000 */
[C---:B------:R-:W-:Y:S02]  /*0140*/  IMAD.IADD R3, R0.reuse, 0x1, R3 ;  /* 0x0000000100037824 */ /* 0x040fe400078e0203 */
[----:B------:R-:W-:-:S03]  /*0150*/  IMAD.HI R4, R0, 0x51eb851f, RZ ;  /* 0x51eb851f00047827 */ /* 0x000fc600078e02ff */
[----:B------:R-:W-:Y:S01]  /*0160*/  IABS R7, R3 ;  /* 0x0000000300077213 */ /* 0x000fe20000000000 */
[----:B------:R-:W-:Y:S01]  /*0170*/  VIADD R6, R6, 0xfffffffe ;  /* 0xfffffffe06067836 */ /* 0x000fe20000000000 */
[----:B------:R-:W1:Y:S01]  /*0180*/  LDC.64 R2, c[0x0][0x220] ;  /* 0x00008800ff027b82 */ /* 0x000e620000000a00 */
[----:B------:R-:W-:-:S03]  /*0190*/  SHF.R.U32.HI R5, RZ, 0x1f, R4 ;  /* 0x0000001fff057819 */ /* 0x000fc60000011604 */
[----:B------:R-:W-:Y:S01]  /*01a0*/  IABS R8, R6 ;  /* 0x0000000600087213 */ /* 0x000fe20000000000 */
[----:B------:R-:W-:Y:S01]  /*01b0*/  VIADD R6, R7, 0xfffffffe ;  /* 0xfffffffe07067836 */ /* 0x000fe20000000000 */
[----:B------:R-:W-:-:S03]  /*01c0*/  LEA.HI.SX32 R7, R4, R5, 0x1d ;  /* 0x0000000504077211 */ /* 0x000fc600078feaff */
[----:B------:R-:W-:Y:S01]  /*01d0*/  IMAD.MOV.U32 R5, RZ, RZ, R8 ;  /* 0x000000ffff057224 */ /* 0x000fe200078e0008 */
[----:B------:R-:W-:Y:S01]  /*01e0*/  IABS R11, R6 ;  /* 0x00000006000b7213 */ /* 0x000fe20000000000 */
[C---:B------:R-:W-:Y:S01]  /*01f0*/  IMAD R8, R7.reuse, 0x9, RZ ;  /* 0x0000000907087824 */ /* 0x040fe200078e02ff */
[----:B------:R-:W-:Y:S01]  /*0200*/  LEA.HI R4, R7, R7, RZ, 0x2 ;  /* 0x0000000707047211 */ /* 0x000fe200078f10ff */
[----:B------:R-:W-:-:S03]  /*0210*/  IMAD R5, R5, -0x3, RZ ;  /* 0xfffffffd05057824 */ /* 0x000fc600078e02ff */
[----:B------:R-:W-:Y:S02]  /*0220*/  LOP3.LUT R6, R4, 0xfffffffc, RZ, 0xc0, !PT ;  /* 0xfffffffc04067812 */ /* 0x000fe400078ec0ff */
[----:B------:R-:W-:Y:S02]  /*0230*/  SHF.R.S32.HI R10, RZ, 0x1f, R8 ;  /* 0x0000001fff0a7819 */ /* 0x000fe40000011408 */
[--C-:B------:R-:W-:Y:S01]  /*0240*/  IADD3 R13, P1, P2, R5, R8, -R11.reuse ;  /* 0x00000008050d7210 */ /* 0x100fe20007a3e80b */
[----:B------:R-:W-:Y:S01]  /*0250*/  IMAD.IADD R9, R7, 0x1, -R6 ;  /* 0x0000000107097824 */ /* 0x000fe200078e0a06 */
[----:B------:R-:W-:Y:S02]  /*0260*/  SHF.R.S32.HI R11, RZ, 0x1f, R11 ;  /* 0x0000001fff0b7819 */ /* 0x000fe4000001140b */
[----:B------:R-:W-:Y:S01]  /*0270*/  SHF.R.S32.HI R8, RZ, 0x1f, R5 ;  /* 0x0000001fff087819 */ /* 0x000fe20000011405 */
[----:B-1----:R-:W-:Y:S01]  /*0280*/  IMAD.WIDE R2, R9, 0x4, R2 ;  /* 0x0000000409027825 */ /* 0x002fe200078e0202 */
[----:B------:R-:W1:Y:S02]  /*0290*/  LDC.64 R4, c[0x0][0x210] ;  /* 0x00008400ff047b82 */ /* 0x000e640000000a00 */
[----:B------:R-:W-:-:S02]  /*02a0*/  IADD3.X R10, R8, R10, ~R11, P1, P2 ;  /* 0x0000000a080a7210 */ /* 0x000fc40000fe4c0b */
[----:B------:R-:W-:-:S04]  /*02b0*/  LEA R8, P1, R13, UR4, 0x2 ;  /* 0x000000040d087c11 */ /* 0x000fc8000f8210ff */
[----:B------:R-:W-:Y:S02]  /*02c0*/  LEA.HI.X R9, R13, UR5, R10, 0x2, P1 ;  /* 0x000000050d097c11 */ /* 0x000fe400088f140a */
[----:B------:R-:W-:Y:S01]  /*02d0*/  CS2R R10, SRZ ;  /* 0x00000000000a7805 */ /* 0x000fe2000001ff00 */
[----:B------:R-:W-:Y:S02]  /*02e0*/  ULDC.64 UR4, c[0x0][0x208] ;  /* 0x0000820000047ab9 */ /* 0x000fe40000000a00 */
[----:B------:R-:W2:Y:S04]  /*02f0*/  @!P0 LDG.E.EL R12, desc[UR4][R2.64] ;  /* 0x00000004020c8981 */ /* 0x000ea8000c2e1900 */
[----:B------:R-:W2:Y:S01]  /*0300*/  @!P0 LDG.E.EL R11, desc[UR4][R8.64+0x20] ;  /* 0x00002004080b8981 */ /* 0x000ea2000c2e1900 */
[----:B-1----:R-:W-:-:S02]  /*0310*/  IMAD.WIDE R4, R7, 0x4, R4 ;  /* 0x0000000407047825 */ /* 0x002fc400078e0204 */
[----:B------:R-:W1:Y:S03]  /*0320*/  LDC.64 R6, c[0x0][0x228] ;  /* 0x00008a00ff067b82 */ /* 0x000e660000000a00 */
[----:B------:R-:W3:Y:S01]  /*0330*/  @!P0 LDG.E.EL R10, desc[UR4][R4.64] ;  /* 0x00000004040a8981 */ /* 0x000ee2000c2e1900 */
[----:B-1----:R-:W-:Y:S01]  /*0340*/  IMAD.WIDE R6, R0, 0x4, R6 ;  /* 0x0000000400067825 */ /* 0x002fe200078e0206 */
[----:B--2---:R-:W-:-:S03]  /*0350*/  FSETP.GT.AND P1, PT, R11, -R12, PT ;  /* 0x8000000c0b00720b */ /* 0x004fc60003f24000 */
[----:B------:R-:W-:-:S10]  /*0360*/  FADD R11, R12, R11 ;  /* 0x0000000b0c0b7221 */ /* 0x000fd40000000000 */
[----:B------:R-:W-:-:S04]  /*0370*/  @!P1 FMUL R11, R11, 0.20000000298023223877 ;  /* 0x3e4ccccd0b0b9820 */ /* 0x000fc80000400000 */
[----:B---3--:R-:W-:Y:S01]  /*0380*/  FADD R11, R11, R10 ;  /* 0x0000000a0b0b7221 */ /* 0x008fe20000000000 */
[----:B------:R-:W-:Y:S06]  /*0390*/  @P0 EXIT ;  /* 0x000000000000094d */ /* 0x000fec0003800000 */
[----:B------:R-:W-:Y:S01]  /*03a0*/  STG.E desc[UR4][R6.64], R11 ;  /* 0x0000000b06007986 */ /* 0x000fe2000c101904 */
[----:B------:R-:W-:Y:S05]  /*03b0*/  EXIT ;  /* 0x000000000000794d */ /* 0x000fea0003800000 */
.L_x_0:
[----:B------:R-:W-:-:S00]  /*03c0*/  BRA `(.L_x_0) ;  /* 0xfffffffc00fc7947 */ /* 0x000fc0000383ffff */
[----:B------:R-:W-:-:S00]  /*03d0*/  NOP ;  /* 0x0000000000007918 */ /* 0x000fc00000000000 */
        /* <DEDUP_REMOVED lines=10> */
.L_x_1:


//--------------------- .nv.constant0.triton_poi_fused__native_batch_norm_legit_no_training_add_convolution_leaky_relu_reflection_pad2d_5 --------------------------
	.section	.nv.constant0.triton_poi_fused__native_batch_norm_legit_no_training_add_convolution_leaky_relu_reflection_pad2d_5,"a",@progbits
	.sectionflags	@""
	.align	4
.nv.constant0.triton_poi_fused__native_batch_norm_legit_no_training_add_convolution_leaky_relu_reflection_pad2d_5:
	.zero		564
